//
// Generated by NVIDIA NVVM Compiler
//
// Compiler Build ID: CL-36424714
// Cuda compilation tools, release 13.0, V13.0.88
// Based on NVVM 20.0.0
//

.version 9.0
.target sm_100
.address_size 64

	// .globl	_ZN3cub18CUB_300001_SM_10006detail11EmptyKernelIvEEvv
.global .align 1 .b8 _ZN41_INTERNAL_b9b3dd0e_4_k_cu_6e1c5e8e_1934664cuda3std3__45__cpo5beginE[1];
.global .align 1 .b8 _ZN41_INTERNAL_b9b3dd0e_4_k_cu_6e1c5e8e_1934664cuda3std3__45__cpo3endE[1];
.global .align 1 .b8 _ZN41_INTERNAL_b9b3dd0e_4_k_cu_6e1c5e8e_1934664cuda3std3__45__cpo6cbeginE[1];
.global .align 1 .b8 _ZN41_INTERNAL_b9b3dd0e_4_k_cu_6e1c5e8e_1934664cuda3std3__45__cpo4cendE[1];
.global .align 1 .b8 _ZN41_INTERNAL_b9b3dd0e_4_k_cu_6e1c5e8e_1934664cuda3std3__45__cpo6rbeginE[1];
.global .align 1 .b8 _ZN41_INTERNAL_b9b3dd0e_4_k_cu_6e1c5e8e_1934664cuda3std3__45__cpo4rendE[1];
.global .align 1 .b8 _ZN41_INTERNAL_b9b3dd0e_4_k_cu_6e1c5e8e_1934664cuda3std3__45__cpo7crbeginE[1];
.global .align 1 .b8 _ZN41_INTERNAL_b9b3dd0e_4_k_cu_6e1c5e8e_1934664cuda3std3__45__cpo5crendE[1];
.global .align 1 .b8 _ZN41_INTERNAL_b9b3dd0e_4_k_cu_6e1c5e8e_1934664cuda3std3__443_GLOBAL__N__b9b3dd0e_4_k_cu_6e1c5e8e_1934666ignoreE[1];
.global .align 1 .b8 _ZN41_INTERNAL_b9b3dd0e_4_k_cu_6e1c5e8e_1934664cuda3std3__419piecewise_constructE[1];
.global .align 1 .b8 _ZN41_INTERNAL_b9b3dd0e_4_k_cu_6e1c5e8e_1934664cuda3std3__48in_placeE[1];
.global .align 1 .b8 _ZN41_INTERNAL_b9b3dd0e_4_k_cu_6e1c5e8e_1934664cuda3std3__420unreachable_sentinelE[1];
.global .align 1 .b8 _ZN41_INTERNAL_b9b3dd0e_4_k_cu_6e1c5e8e_1934664cuda3std3__47nulloptE[1];
.global .align 1 .b8 _ZN41_INTERNAL_b9b3dd0e_4_k_cu_6e1c5e8e_1934664cuda3std3__48unexpectE[1];
.global .align 1 .b8 _ZN41_INTERNAL_b9b3dd0e_4_k_cu_6e1c5e8e_1934664cuda3std6ranges3__45__cpo4swapE[1];
.global .align 1 .b8 _ZN41_INTERNAL_b9b3dd0e_4_k_cu_6e1c5e8e_1934664cuda3std6ranges3__45__cpo9iter_moveE[1];
.global .align 1 .b8 _ZN41_INTERNAL_b9b3dd0e_4_k_cu_6e1c5e8e_1934664cuda3std6ranges3__45__cpo5beginE[1];
.global .align 1 .b8 _ZN41_INTERNAL_b9b3dd0e_4_k_cu_6e1c5e8e_1934664cuda3std6ranges3__45__cpo3endE[1];
.global .align 1 .b8 _ZN41_INTERNAL_b9b3dd0e_4_k_cu_6e1c5e8e_1934664cuda3std6ranges3__45__cpo6cbeginE[1];
.global .align 1 .b8 _ZN41_INTERNAL_b9b3dd0e_4_k_cu_6e1c5e8e_1934664cuda3std6ranges3__45__cpo4cendE[1];
.global .align 1 .b8 _ZN41_INTERNAL_b9b3dd0e_4_k_cu_6e1c5e8e_1934664cuda3std6ranges3__45__cpo7advanceE[1];
.global .align 1 .b8 _ZN41_INTERNAL_b9b3dd0e_4_k_cu_6e1c5e8e_1934664cuda3std6ranges3__45__cpo9iter_swapE[1];
.global .align 1 .b8 _ZN41_INTERNAL_b9b3dd0e_4_k_cu_6e1c5e8e_1934664cuda3std6ranges3__45__cpo4nextE[1];
.global .align 1 .b8 _ZN41_INTERNAL_b9b3dd0e_4_k_cu_6e1c5e8e_1934664cuda3std6ranges3__45__cpo4prevE[1];
.global .align 1 .b8 _ZN41_INTERNAL_b9b3dd0e_4_k_cu_6e1c5e8e_1934664cuda3std6ranges3__45__cpo4dataE[1];
.global .align 1 .b8 _ZN41_INTERNAL_b9b3dd0e_4_k_cu_6e1c5e8e_1934664cuda3std6ranges3__45__cpo5cdataE[1];
.global .align 1 .b8 _ZN41_INTERNAL_b9b3dd0e_4_k_cu_6e1c5e8e_1934664cuda3std6ranges3__45__cpo4sizeE[1];
.global .align 1 .b8 _ZN41_INTERNAL_b9b3dd0e_4_k_cu_6e1c5e8e_1934664cuda3std6ranges3__45__cpo5ssizeE[1];
.global .align 1 .b8 _ZN41_INTERNAL_b9b3dd0e_4_k_cu_6e1c5e8e_1934664cuda3std6ranges3__45__cpo8distanceE[1];
.global .align 1 .b8 _ZN41_INTERNAL_b9b3dd0e_4_k_cu_6e1c5e8e_1934666thrust24THRUST_300001_SM_1000_NS8cuda_cub3parE[1];
.global .align 1 .b8 _ZN41_INTERNAL_b9b3dd0e_4_k_cu_6e1c5e8e_1934666thrust24THRUST_300001_SM_1000_NS8cuda_cub10par_nosyncE[1];
.global .align 1 .b8 _ZN41_INTERNAL_b9b3dd0e_4_k_cu_6e1c5e8e_1934666thrust24THRUST_300001_SM_1000_NS6system6detail10sequential3seqE[1];
.global .align 1 .b8 _ZN41_INTERNAL_b9b3dd0e_4_k_cu_6e1c5e8e_1934666thrust24THRUST_300001_SM_1000_NS12placeholders2_1E[1];
.global .align 1 .b8 _ZN41_INTERNAL_b9b3dd0e_4_k_cu_6e1c5e8e_1934666thrust24THRUST_300001_SM_1000_NS12placeholders2_2E[1];
.global .align 1 .b8 _ZN41_INTERNAL_b9b3dd0e_4_k_cu_6e1c5e8e_1934666thrust24THRUST_300001_SM_1000_NS12placeholders2_3E[1];
.global .align 1 .b8 _ZN41_INTERNAL_b9b3dd0e_4_k_cu_6e1c5e8e_1934666thrust24THRUST_300001_SM_1000_NS12placeholders2_4E[1];
.global .align 1 .b8 _ZN41_INTERNAL_b9b3dd0e_4_k_cu_6e1c5e8e_1934666thrust24THRUST_300001_SM_1000_NS12placeholders2_5E[1];
.global .align 1 .b8 _ZN41_INTERNAL_b9b3dd0e_4_k_cu_6e1c5e8e_1934666thrust24THRUST_300001_SM_1000_NS12placeholders2_6E[1];
.global .align 1 .b8 _ZN41_INTERNAL_b9b3dd0e_4_k_cu_6e1c5e8e_1934666thrust24THRUST_300001_SM_1000_NS12placeholders2_7E[1];
.global .align 1 .b8 _ZN41_INTERNAL_b9b3dd0e_4_k_cu_6e1c5e8e_1934666thrust24THRUST_300001_SM_1000_NS12placeholders2_8E[1];
.global .align 1 .b8 _ZN41_INTERNAL_b9b3dd0e_4_k_cu_6e1c5e8e_1934666thrust24THRUST_300001_SM_1000_NS12placeholders2_9E[1];
.global .align 1 .b8 _ZN41_INTERNAL_b9b3dd0e_4_k_cu_6e1c5e8e_1934666thrust24THRUST_300001_SM_1000_NS12placeholders3_10E[1];
.global .align 1 .b8 _ZN41_INTERNAL_b9b3dd0e_4_k_cu_6e1c5e8e_1934666thrust24THRUST_300001_SM_1000_NS3seqE[1];

.visible .entry _ZN3cub18CUB_300001_SM_10006detail11EmptyKernelIvEEvv()
{


	ret;

}


// ===== COMPILED SASS (sm_100) =====

	.target	sm_100

	.elftype	@"ET_EXEC"


//--------------------- .note.nv.tkinfo           --------------------------
	.section	.note.nv.tkinfo,"",@"SHT_NOTE"
	.sectionflags	@"SHF_NOTE_NV_TKINFO"
	.tkinfo
        /*0018*/ 	.word	0x00000002
        /*0030*/ 	.string	""
        /*0030*/ 	.string	"ptxas"
        /*0030*/ 	.string	"Cuda compilation tools, release 13.0, V13.0.88"
        /*0030*/ 	.string	"Build cuda_13.0.r13.0/compiler.36424714_0"
        /*0030*/ 	.string	"-arch sm_100 -m 64 "



//--------------------- .note.nv.cuinfo           --------------------------
	.section	.note.nv.cuinfo,"",@"SHT_NOTE"
	.sectionflags	@"SHF_NOTE_NV_CUINFO"
        /*0018*/ 	.short	0x0002
        /*001a*/ 	.short	0x0064
        /*001c*/ 	.short	0x0082
	.zero		2


//--------------------- .nv.info                  --------------------------
	.section	.nv.info,"",@"SHT_CUDA_INFO"
	.align	4


	//----- nvinfo : EIATTR_REGCOUNT
	.align		4
        /*0000*/ 	.byte	0x04, 0x2f
        /*0002*/ 	.short	(.L_44 - .L_43)
	.align		4
.L_43:
        /*0004*/ 	.word	index@(_ZN3cub18CUB_300001_SM_10006detail11EmptyKernelIvEEvv)
        /*0008*/ 	.word	0x00000004


	//----- nvinfo : EIATTR_FRAME_SIZE
	.align		4
.L_44:
        /*000c*/ 	.byte	0x04, 0x11
        /*000e*/ 	.short	(.L_46 - .L_45)
	.align		4
.L_45:
        /*0010*/ 	.word	index@(_ZN3cub18CUB_300001_SM_10006detail11EmptyKernelIvEEvv)
        /*0014*/ 	.word	0x00000000


	//----- nvinfo : EIATTR_MIN_STACK_SIZE
	.align		4
.L_46:
        /*0018*/ 	.byte	0x04, 0x12
        /*001a*/ 	.short	(.L_48 - .L_47)
	.align		4
.L_47:
        /*001c*/ 	.word	index@(_ZN3cub18CUB_300001_SM_10006detail11EmptyKernelIvEEvv)
        /*0020*/ 	.word	0x00000000
.L_48:


//--------------------- .nv.compat                --------------------------
	.section	.nv.compat,"",@"SHT_CUDA_COMPAT_INFO"
	.align	4
        /*0000*/ 	.byte	0x02, 0x09, 0x00, 0x00, 0x02, 0x02, 0x01, 0x00, 0x02, 0x05, 0x05, 0x00, 0x03, 0x07, 0x01, 0x01
        /*0010*/ 	.byte	0x02, 0x03, 0x00, 0x00, 0x02, 0x06, 0x01, 0x00, 0x04, 0x0b, 0x08, 0x00, 0x09, 0x00, 0x00, 0x00
        /*0020*/ 	.byte	0x00, 0x00, 0x00, 0x00


//--------------------- .nv.info._ZN3cub18CUB_300001_SM_10006detail11EmptyKernelIvEEvv --------------------------
	.section	.nv.info._ZN3cub18CUB_300001_SM_10006detail11EmptyKernelIvEEvv,"",@"SHT_CUDA_INFO"
	.sectionflags	@""
	.align	4


	//----- nvinfo : EIATTR_CUDA_API_VERSION
	.align		4
        /*0000*/ 	.byte	0x04, 0x37
        /*0002*/ 	.short	(.L_50 - .L_49)
.L_49:
        /*0004*/ 	.word	0x00000082


	//----- nvinfo : EIATTR_SPARSE_MMA_MASK
	.align		4
.L_50:
        /*0008*/ 	.byte	0x03, 0x50
        /*000a*/ 	.short	0x0000


	//----- nvinfo : EIATTR_MAXREG_COUNT
	.align		4
        /*000c*/ 	.byte	0x03, 0x1b
        /*000e*/ 	.short	0x00ff


	//----- nvinfo : EIATTR_MERCURY_ISA_VERSION
	.align		4
        /*0010*/ 	.byte	0x03, 0x5f
        /*0012*/ 	.short	0x0101


	//----- nvinfo : EIATTR_VRC_CTA_INIT_COUNT
	.align		4
        /*0014*/ 	.byte	0x02, 0x4a
	.zero		1
	.zero		1


	//----- nvinfo : EIATTR_EXIT_INSTR_OFFSETS
	.align		4
        /*0018*/ 	.byte	0x04, 0x1c
        /*001a*/ 	.short	(.L_52 - .L_51)


	//   ....[0]....
.L_51:
        /*001c*/ 	.word	0x00000010


	//----- nvinfo : EIATTR_SW_WAR
	.align		4
.L_52:
        /*0020*/ 	.byte	0x04, 0x36
        /*0022*/ 	.short	(.L_54 - .L_53)
.L_53:
        /*0024*/ 	.word	0x00000008
.L_54:


//--------------------- .nv.callgraph             --------------------------
	.section	.nv.callgraph,"",@"SHT_CUDA_CALLGRAPH"
	.align	4
	.sectionentsize	8
	.align		4
        /*0000*/ 	.word	0x00000000
	.align		4
        /*0004*/ 	.word	0xffffffff
	.align		4
        /*0008*/ 	.word	0x00000000
	.align		4
        /*000c*/ 	.word	0xfffffffe
	.align		4
        /*0010*/ 	.word	0x00000000
	.align		4
        /*0014*/ 	.word	0xfffffffd
	.align		4
        /*0018*/ 	.word	0x00000000
	.align		4
        /*001c*/ 	.word	0xfffffffc


//--------------------- .nv.constant4             --------------------------
	.section	.nv.constant4,"a",@progbits
	.align	8
	.align		8
.nv.constant4:
        /*0000*/ 	.dword	_ZN41_INTERNAL_b9b3dd0e_4_k_cu_6e1c5e8e_1938584cuda3std3__45__cpo5beginE
	.align		8
        /*0008*/ 	.dword	_ZN41_INTERNAL_b9b3dd0e_4_k_cu_6e1c5e8e_1938584cuda3std3__45__cpo3endE
	.align		8
        /*0010*/ 	.dword	_ZN41_INTERNAL_b9b3dd0e_4_k_cu_6e1c5e8e_1938584cuda3std3__45__cpo6cbeginE
	.align		8
        /*0018*/ 	.dword	_ZN41_INTERNAL_b9b3dd0e_4_k_cu_6e1c5e8e_1938584cuda3std3__45__cpo4cendE
	.align		8
        /*0020*/ 	.dword	_ZN41_INTERNAL_b9b3dd0e_4_k_cu_6e1c5e8e_1938584cuda3std3__45__cpo6rbeginE
	.align		8
        /*0028*/ 	.dword	_ZN41_INTERNAL_b9b3dd0e_4_k_cu_6e1c5e8e_1938584cuda3std3__45__cpo4rendE
	.align		8
        /*0030*/ 	.dword	_ZN41_INTERNAL_b9b3dd0e_4_k_cu_6e1c5e8e_1938584cuda3std3__45__cpo7crbeginE
	.align		8
        /*0038*/ 	.dword	_ZN41_INTERNAL_b9b3dd0e_4_k_cu_6e1c5e8e_1938584cuda3std3__45__cpo5crendE
	.align		8
        /*0040*/ 	.dword	_ZN41_INTERNAL_b9b3dd0e_4_k_cu_6e1c5e8e_1938584cuda3std3__443_GLOBAL__N__b9b3dd0e_4_k_cu_6e1c5e8e_1938586ignoreE
	.align		8
        /*0048*/ 	.dword	_ZN41_INTERNAL_b9b3dd0e_4_k_cu_6e1c5e8e_1938584cuda3std3__419piecewise_constructE
	.align		8
        /*0050*/ 	.dword	_ZN41_INTERNAL_b9b3dd0e_4_k_cu_6e1c5e8e_1938584cuda3std3__48in_placeE
	.align		8
        /*0058*/ 	.dword	_ZN41_INTERNAL_b9b3dd0e_4_k_cu_6e1c5e8e_1938584cuda3std3__420unreachable_sentinelE
	.align		8
        /*0060*/ 	.dword	_ZN41_INTERNAL_b9b3dd0e_4_k_cu_6e1c5e8e_1938584cuda3std3__47nulloptE
	.align		8
        /*0068*/ 	.dword	_ZN41_INTERNAL_b9b3dd0e_4_k_cu_6e1c5e8e_1938584cuda3std3__48unexpectE
	.align		8
        /*0070*/ 	.dword	_ZN41_INTERNAL_b9b3dd0e_4_k_cu_6e1c5e8e_1938584cuda3std6ranges3__45__cpo4swapE
	.align		8
        /*0078*/ 	.dword	_ZN41_INTERNAL_b9b3dd0e_4_k_cu_6e1c5e8e_1938584cuda3std6ranges3__45__cpo9iter_moveE
	.align		8
        /*0080*/ 	.dword	_ZN41_INTERNAL_b9b3dd0e_4_k_cu_6e1c5e8e_1938584cuda3std6ranges3__45__cpo5beginE
	.align		8
        /*0088*/ 	.dword	_ZN41_INTERNAL_b9b3dd0e_4_k_cu_6e1c5e8e_1938584cuda3std6ranges3__45__cpo3endE
	.align		8
        /*0090*/ 	.dword	_ZN41_INTERNAL_b9b3dd0e_4_k_cu_6e1c5e8e_1938584cuda3std6ranges3__45__cpo6cbeginE
	.align		8
        /*0098*/ 	.dword	_ZN41_INTERNAL_b9b3dd0e_4_k_cu_6e1c5e8e_1938584cuda3std6ranges3__45__cpo4cendE
	.align		8
        /*00a0*/ 	.dword	_ZN41_INTERNAL_b9b3dd0e_4_k_cu_6e1c5e8e_1938584cuda3std6ranges3__45__cpo7advanceE
	.align		8
        /*00a8*/ 	.dword	_ZN41_INTERNAL_b9b3dd0e_4_k_cu_6e1c5e8e_1938584cuda3std6ranges3__45__cpo9iter_swapE
	.align		8
        /*00b0*/ 	.dword	_ZN41_INTERNAL_b9b3dd0e_4_k_cu_6e1c5e8e_1938584cuda3std6ranges3__45__cpo4nextE
	.align		8
        /*00b8*/ 	.dword	_ZN41_INTERNAL_b9b3dd0e_4_k_cu_6e1c5e8e_1938584cuda3std6ranges3__45__cpo4prevE
	.align		8
        /*00c0*/ 	.dword	_ZN41_INTERNAL_b9b3dd0e_4_k_cu_6e1c5e8e_1938584cuda3std6ranges3__45__cpo4dataE
	.align		8
        /*00c8*/ 	.dword	_ZN41_INTERNAL_b9b3dd0e_4_k_cu_6e1c5e8e_1938584cuda3std6ranges3__45__cpo5cdataE
	.align		8
        /*00d0*/ 	.dword	_ZN41_INTERNAL_b9b3dd0e_4_k_cu_6e1c5e8e_1938584cuda3std6ranges3__45__cpo4sizeE
	.align		8
        /*00d8*/ 	.dword	_ZN41_INTERNAL_b9b3dd0e_4_k_cu_6e1c5e8e_1938584cuda3std6ranges3__45__cpo5ssizeE
	.align		8
        /*00e0*/ 	.dword	_ZN41_INTERNAL_b9b3dd0e_4_k_cu_6e1c5e8e_1938584cuda3std6ranges3__45__cpo8distanceE
	.align		8
        /*00e8*/ 	.dword	_ZN41_INTERNAL_b9b3dd0e_4_k_cu_6e1c5e8e_1938586thrust24THRUST_300001_SM_1000_NS8cuda_cub3parE
	.align		8
        /*00f0*/ 	.dword	_ZN41_INTERNAL_b9b3dd0e_4_k_cu_6e1c5e8e_1938586thrust24THRUST_300001_SM_1000_NS8cuda_cub10par_nosyncE
	.align		8
        /*00f8*/ 	.dword	_ZN41_INTERNAL_b9b3dd0e_4_k_cu_6e1c5e8e_1938586thrust24THRUST_300001_SM_1000_NS6system6detail10sequential3seqE
	.align		8
        /*0100*/ 	.dword	_ZN41_INTERNAL_b9b3dd0e_4_k_cu_6e1c5e8e_1938586thrust24THRUST_300001_SM_1000_NS12placeholders2_1E
	.align		8
        /*0108*/ 	.dword	_ZN41_INTERNAL_b9b3dd0e_4_k_cu_6e1c5e8e_1938586thrust24THRUST_300001_SM_1000_NS12placeholders2_2E
	.align		8
        /*0110*/ 	.dword	_ZN41_INTERNAL_b9b3dd0e_4_k_cu_6e1c5e8e_1938586thrust24THRUST_300001_SM_1000_NS12placeholders2_3E
	.align		8
        /*0118*/ 	.dword	_ZN41_INTERNAL_b9b3dd0e_4_k_cu_6e1c5e8e_1938586thrust24THRUST_300001_SM_1000_NS12placeholders2_4E
	.align		8
        /*0120*/ 	.dword	_ZN41_INTERNAL_b9b3dd0e_4_k_cu_6e1c5e8e_1938586thrust24THRUST_300001_SM_1000_NS12placeholders2_5E
	.align		8
        /*0128*/ 	.dword	_ZN41_INTERNAL_b9b3dd0e_4_k_cu_6e1c5e8e_1938586thrust24THRUST_300001_SM_1000_NS12placeholders2_6E
	.align		8
        /*0130*/ 	.dword	_ZN41_INTERNAL_b9b3dd0e_4_k_cu_6e1c5e8e_1938586thrust24THRUST_300001_SM_1000_NS12placeholders2_7E
	.align		8
        /*0138*/ 	.dword	_ZN41_INTERNAL_b9b3dd0e_4_k_cu_6e1c5e8e_1938586thrust24THRUST_300001_SM_1000_NS12placeholders2_8E
	.align		8
        /*0140*/ 	.dword	_ZN41_INTERNAL_b9b3dd0e_4_k_cu_6e1c5e8e_1938586thrust24THRUST_300001_SM_1000_NS12placeholders2_9E
	.align		8
        /*0148*/ 	.dword	_ZN41_INTERNAL_b9b3dd0e_4_k_cu_6e1c5e8e_1938586thrust24THRUST_300001_SM_1000_NS12placeholders3_10E
	.align		8
        /*0150*/ 	.dword	_ZN41_INTERNAL_b9b3dd0e_4_k_cu_6e1c5e8e_1938586thrust24THRUST_300001_SM_1000_NS3seqE


//--------------------- .text._ZN3cub18CUB_300001_SM_10006detail11EmptyKernelIvEEvv --------------------------
	.section	.text._ZN3cub18CUB_300001_SM_10006detail11EmptyKernelIvEEvv,"ax",@progbits
	.align	128
        .global         _ZN3cub18CUB_300001_SM_10006detail11EmptyKernelIvEEvv
        .type           _ZN3cub18CUB_300001_SM_10006detail11EmptyKernelIvEEvv,@function
        .size           _ZN3cub18CUB_300001_SM_10006detail11EmptyKernelIvEEvv,(.L_x_1 - _ZN3cub18CUB_300001_SM_10006detail11EmptyKernelIvEEvv)
        .other          _ZN3cub18CUB_300001_SM_10006detail11EmptyKernelIvEEvv,@"STO_CUDA_ENTRY STV_DEFAULT"
_ZN3cub18CUB_300001_SM_10006detail11EmptyKernelIvEEvv:
.text._ZN3cub18CUB_300001_SM_10006detail11EmptyKernelIvEEvv:
[----:B------:R-:W-:Y:S01]  /*0000*/  LDC R1, c[0x0][0x37c] ;  /* 0x0000df00ff017b82 */ /* 0x000fe20000000800 */
[----:B------:R-:W-:Y:S05]  /*0010*/  EXIT ;  /* 0x000000000000794d */ /* 0x000fea0003800000 */
.L_x_0:
[----:B------:R-:W-:-:S00]  /*0020*/  BRA `(.L_x_0) ;  /* 0xfffffffc00fc7947 */ /* 0x000fc0000383ffff */
[----:B------:R-:W-:-:S00]  /*0030*/  NOP ;  /* 0x0000000000007918 */ /* 0x000fc00000000000 */
        /* <DEDUP_REMOVED lines=12> */
.L_x_1:


//--------------------- .nv.shared.reserved.0     --------------------------
	.section	.nv.shared.reserved.0,"aw",@nobits
	.weak		__nv_reservedSMEM_offset_0_alias
	.size		__nv_reservedSMEM_offset_0_alias, 0, 64
	.other		__nv_reservedSMEM_offset_0_alias,@"STO_CUDA_RESERVED_SHARED STV_DEFAULT"
__nv_reservedSMEM_offset_0_alias:
	.zero		0
	.zero		64


//--------------------- .nv.global                --------------------------
	.section	.nv.global,"aw",@nobits
.nv.global:
	.type		_ZN41_INTERNAL_b9b3dd0e_4_k_cu_6e1c5e8e_1938586thrust24THRUST_300001_SM_1000_NS3seqE,@object
	.size		_ZN41_INTERNAL_b9b3dd0e_4_k_cu_6e1c5e8e_1938586thrust24THRUST_300001_SM_1000_NS3seqE,(_ZN41_INTERNAL_b9b3dd0e_4_k_cu_6e1c5e8e_1938584cuda3std3__48in_placeE - _ZN41_INTERNAL_b9b3dd0e_4_k_cu_6e1c5e8e_1938586thrust24THRUST_300001_SM_1000_NS3seqE)
_ZN41_INTERNAL_b9b3dd0e_4_k_cu_6e1c5e8e_1938586thrust24THRUST_300001_SM_1000_NS3seqE:
	.zero		1
	.type		_ZN41_INTERNAL_b9b3dd0e_4_k_cu_6e1c5e8e_1938584cuda3std3__48in_placeE,@object
	.size		_ZN41_INTERNAL_b9b3dd0e_4_k_cu_6e1c5e8e_1938584cuda3std3__48in_placeE,(_ZN41_INTERNAL_b9b3dd0e_4_k_cu_6e1c5e8e_1938584cuda3std6ranges3__45__cpo4sizeE - _ZN41_INTERNAL_b9b3dd0e_4_k_cu_6e1c5e8e_1938584cuda3std3__48in_placeE)
_ZN41_INTERNAL_b9b3dd0e_4_k_cu_6e1c5e8e_1938584cuda3std3__48in_placeE:
	.zero		1
	.type		_ZN41_INTERNAL_b9b3dd0e_4_k_cu_6e1c5e8e_1938584cuda3std6ranges3__45__cpo4sizeE,@object
	.size		_ZN41_INTERNAL_b9b3dd0e_4_k_cu_6e1c5e8e_1938584cuda3std6ranges3__45__cpo4sizeE,(_ZN41_INTERNAL_b9b3dd0e_4_k_cu_6e1c5e8e_1938586thrust24THRUST_300001_SM_1000_NS12placeholders2_3E - _ZN41_INTERNAL_b9b3dd0e_4_k_cu_6e1c5e8e_1938584cuda3std6ranges3__45__cpo4sizeE)
_ZN41_INTERNAL_b9b3dd0e_4_k_cu_6e1c5e8e_1938584cuda3std6ranges3__45__cpo4sizeE:
	.zero		1
	.type		_ZN41_INTERNAL_b9b3dd0e_4_k_cu_6e1c5e8e_1938586thrust24THRUST_300001_SM_1000_NS12placeholders2_3E,@object
	.size		_ZN41_INTERNAL_b9b3dd0e_4_k_cu_6e1c5e8e_1938586thrust24THRUST_300001_SM_1000_NS12placeholders2_3E,(_ZN41_INTERNAL_b9b3dd0e_4_k_cu_6e1c5e8e_1938584cuda3std3__45__cpo6cbeginE - _ZN41_INTERNAL_b9b3dd0e_4_k_cu_6e1c5e8e_1938586thrust24THRUST_300001_SM_1000_NS12placeholders2_3E)
_ZN41_INTERNAL_b9b3dd0e_4_k_cu_6e1c5e8e_1938586thrust24THRUST_300001_SM_1000_NS12placeholders2_3E:
	.zero		1
	.type		_ZN41_INTERNAL_b9b3dd0e_4_k_cu_6e1c5e8e_1938584cuda3std3__45__cpo6cbeginE,@object
	.size		_ZN41_INTERNAL_b9b3dd0e_4_k_cu_6e1c5e8e_1938584cuda3std3__45__cpo6cbeginE,(_ZN41_INTERNAL_b9b3dd0e_4_k_cu_6e1c5e8e_1938584cuda3std6ranges3__45__cpo6cbeginE - _ZN41_INTERNAL_b9b3dd0e_4_k_cu_6e1c5e8e_1938584cuda3std3__45__cpo6cbeginE)
_ZN41_INTERNAL_b9b3dd0e_4_k_cu_6e1c5e8e_1938584cuda3std3__45__cpo6cbeginE:
	.zero		1
	.type		_ZN41_INTERNAL_b9b3dd0e_4_k_cu_6e1c5e8e_1938584cuda3std6ranges3__45__cpo6cbeginE,@object
	.size		_ZN41_INTERNAL_b9b3dd0e_4_k_cu_6e1c5e8e_1938584cuda3std6ranges3__45__cpo6cbeginE,(_ZN41_INTERNAL_b9b3dd0e_4_k_cu_6e1c5e8e_1938586thrust24THRUST_300001_SM_1000_NS12placeholders2_7E - _ZN41_INTERNAL_b9b3dd0e_4_k_cu_6e1c5e8e_1938584cuda3std6ranges3__45__cpo6cbeginE)
_ZN41_INTERNAL_b9b3dd0e_4_k_cu_6e1c5e8e_1938584cuda3std6ranges3__45__cpo6cbeginE:
	.zero		1
	.type		_ZN41_INTERNAL_b9b3dd0e_4_k_cu_6e1c5e8e_1938586thrust24THRUST_300001_SM_1000_NS12placeholders2_7E,@object
	.size		_ZN41_INTERNAL_b9b3dd0e_4_k_cu_6e1c5e8e_1938586thrust24THRUST_300001_SM_1000_NS12placeholders2_7E,(_ZN41_INTERNAL_b9b3dd0e_4_k_cu_6e1c5e8e_1938584cuda3std3__45__cpo7crbeginE - _ZN41_INTERNAL_b9b3dd0e_4_k_cu_6e1c5e8e_1938586thrust24THRUST_300001_SM_1000_NS12placeholders2_7E)
_ZN41_INTERNAL_b9b3dd0e_4_k_cu_6e1c5e8e_1938586thrust24THRUST_300001_SM_1000_NS12placeholders2_7E:
	.zero		1
	.type		_ZN41_INTERNAL_b9b3dd0e_4_k_cu_6e1c5e8e_1938584cuda3std3__45__cpo7crbeginE,@object
	.size		_ZN41_INTERNAL_b9b3dd0e_4_k_cu_6e1c5e8e_1938584cuda3std3__45__cpo7crbeginE,(_ZN41_INTERNAL_b9b3dd0e_4_k_cu_6e1c5e8e_1938584cuda3std6ranges3__45__cpo4nextE - _ZN41_INTERNAL_b9b3dd0e_4_k_cu_6e1c5e8e_1938584cuda3std3__45__cpo7crbeginE)
_ZN41_INTERNAL_b9b3dd0e_4_k_cu_6e1c5e8e_1938584cuda3std3__45__cpo7crbeginE:
	.zero		1
	.type		_ZN41_INTERNAL_b9b3dd0e_4_k_cu_6e1c5e8e_1938584cuda3std6ranges3__45__cpo4nextE,@object
	.size		_ZN41_INTERNAL_b9b3dd0e_4_k_cu_6e1c5e8e_1938584cuda3std6ranges3__45__cpo4nextE,(_ZN41_INTERNAL_b9b3dd0e_4_k_cu_6e1c5e8e_1938584cuda3std6ranges3__45__cpo4swapE - _ZN41_INTERNAL_b9b3dd0e_4_k_cu_6e1c5e8e_1938584cuda3std6ranges3__45__cpo4nextE)
_ZN41_INTERNAL_b9b3dd0e_4_k_cu_6e1c5e8e_1938584cuda3std6ranges3__45__cpo4nextE:
	.zero		1
	.type		_ZN41_INTERNAL_b9b3dd0e_4_k_cu_6e1c5e8e_1938584cuda3std6ranges3__45__cpo4swapE,@object
	.size		_ZN41_INTERNAL_b9b3dd0e_4_k_cu_6e1c5e8e_1938584cuda3std6ranges3__45__cpo4swapE,(_ZN41_INTERNAL_b9b3dd0e_4_k_cu_6e1c5e8e_1938586thrust24THRUST_300001_SM_1000_NS8cuda_cub10par_nosyncE - _ZN41_INTERNAL_b9b3dd0e_4_k_cu_6e1c5e8e_1938584cuda3std6ranges3__45__cpo4swapE)
_ZN41_INTERNAL_b9b3dd0e_4_k_cu_6e1c5e8e_1938584cuda3std6ranges3__45__cpo4swapE:
	.zero		1
	.type		_ZN41_INTERNAL_b9b3dd0e_4_k_cu_6e1c5e8e_1938586thrust24THRUST_300001_SM_1000_NS8cuda_cub10par_nosyncE,@object
	.size		_ZN41_INTERNAL_b9b3dd0e_4_k_cu_6e1c5e8e_1938586thrust24THRUST_300001_SM_1000_NS8cuda_cub10par_nosyncE,(_ZN41_INTERNAL_b9b3dd0e_4_k_cu_6e1c5e8e_1938586thrust24THRUST_300001_SM_1000_NS12placeholders2_9E - _ZN41_INTERNAL_b9b3dd0e_4_k_cu_6e1c5e8e_1938586thrust24THRUST_300001_SM_1000_NS8cuda_cub10par_nosyncE)
_ZN41_INTERNAL_b9b3dd0e_4_k_cu_6e1c5e8e_1938586thrust24THRUST_300001_SM_1000_NS8cuda_cub10par_nosyncE:
	.zero		1
	.type		_ZN41_INTERNAL_b9b3dd0e_4_k_cu_6e1c5e8e_1938586thrust24THRUST_300001_SM_1000_NS12placeholders2_9E,@object
	.size		_ZN41_INTERNAL_b9b3dd0e_4_k_cu_6e1c5e8e_1938586thrust24THRUST_300001_SM_1000_NS12placeholders2_9E,(_ZN41_INTERNAL_b9b3dd0e_4_k_cu_6e1c5e8e_1938584cuda3std3__443_GLOBAL__N__b9b3dd0e_4_k_cu_6e1c5e8e_1938586ignoreE - _ZN41_INTERNAL_b9b3dd0e_4_k_cu_6e1c5e8e_1938586thrust24THRUST_300001_SM_1000_NS12placeholders2_9E)
_ZN41_INTERNAL_b9b3dd0e_4_k_cu_6e1c5e8e_1938586thrust24THRUST_300001_SM_1000_NS12placeholders2_9E:
	.zero		1
	.type		_ZN41_INTERNAL_b9b3dd0e_4_k_cu_6e1c5e8e_1938584cuda3std3__443_GLOBAL__N__b9b3dd0e_4_k_cu_6e1c5e8e_1938586ignoreE,@object
	.size		_ZN41_INTERNAL_b9b3dd0e_4_k_cu_6e1c5e8e_1938584cuda3std3__443_GLOBAL__N__b9b3dd0e_4_k_cu_6e1c5e8e_1938586ignoreE,(_ZN41_INTERNAL_b9b3dd0e_4_k_cu_6e1c5e8e_1938584cuda3std6ranges3__45__cpo4dataE - _ZN41_INTERNAL_b9b3dd0e_4_k_cu_6e1c5e8e_1938584cuda3std3__443_GLOBAL__N__b9b3dd0e_4_k_cu_6e1c5e8e_1938586ignoreE)
_ZN41_INTERNAL_b9b3dd0e_4_k_cu_6e1c5e8e_1938584cuda3std3__443_GLOBAL__N__b9b3dd0e_4_k_cu_6e1c5e8e_1938586ignoreE:
	.zero		1
	.type		_ZN41_INTERNAL_b9b3dd0e_4_k_cu_6e1c5e8e_1938584cuda3std6ranges3__45__cpo4dataE,@object
	.size		_ZN41_INTERNAL_b9b3dd0e_4_k_cu_6e1c5e8e_1938584cuda3std6ranges3__45__cpo4dataE,(_ZN41_INTERNAL_b9b3dd0e_4_k_cu_6e1c5e8e_1938586thrust24THRUST_300001_SM_1000_NS12placeholders2_1E - _ZN41_INTERNAL_b9b3dd0e_4_k_cu_6e1c5e8e_1938584cuda3std6ranges3__45__cpo4dataE)
_ZN41_INTERNAL_b9b3dd0e_4_k_cu_6e1c5e8e_1938584cuda3std6ranges3__45__cpo4dataE:
	.zero		1
	.type		_ZN41_INTERNAL_b9b3dd0e_4_k_cu_6e1c5e8e_1938586thrust24THRUST_300001_SM_1000_NS12placeholders2_1E,@object
	.size		_ZN41_INTERNAL_b9b3dd0e_4_k_cu_6e1c5e8e_1938586thrust24THRUST_300001_SM_1000_NS12placeholders2_1E,(_ZN41_INTERNAL_b9b3dd0e_4_k_cu_6e1c5e8e_1938584cuda3std3__45__cpo5beginE - _ZN41_INTERNAL_b9b3dd0e_4_k_cu_6e1c5e8e_1938586thrust24THRUST_300001_SM_1000_NS12placeholders2_1E)
_ZN41_INTERNAL_b9b3dd0e_4_k_cu_6e1c5e8e_1938586thrust24THRUST_300001_SM_1000_NS12placeholders2_1E:
	.zero		1
	.type		_ZN41_INTERNAL_b9b3dd0e_4_k_cu_6e1c5e8e_1938584cuda3std3__45__cpo5beginE,@object
	.size		_ZN41_INTERNAL_b9b3dd0e_4_k_cu_6e1c5e8e_1938584cuda3std3__45__cpo5beginE,(_ZN41_INTERNAL_b9b3dd0e_4_k_cu_6e1c5e8e_1938584cuda3std6ranges3__45__cpo5beginE - _ZN41_INTERNAL_b9b3dd0e_4_k_cu_6e1c5e8e_1938584cuda3std3__45__cpo5beginE)
_ZN41_INTERNAL_b9b3dd0e_4_k_cu_6e1c5e8e_1938584cuda3std3__45__cpo5beginE:
	.zero		1
	.type		_ZN41_INTERNAL_b9b3dd0e_4_k_cu_6e1c5e8e_1938584cuda3std6ranges3__45__cpo5beginE,@object
	.size		_ZN41_INTERNAL_b9b3dd0e_4_k_cu_6e1c5e8e_1938584cuda3std6ranges3__45__cpo5beginE,(_ZN41_INTERNAL_b9b3dd0e_4_k_cu_6e1c5e8e_1938586thrust24THRUST_300001_SM_1000_NS12placeholders2_5E - _ZN41_INTERNAL_b9b3dd0e_4_k_cu_6e1c5e8e_1938584cuda3std6ranges3__45__cpo5beginE)
_ZN41_INTERNAL_b9b3dd0e_4_k_cu_6e1c5e8e_1938584cuda3std6ranges3__45__cpo5beginE:
	.zero		1
	.type		_ZN41_INTERNAL_b9b3dd0e_4_k_cu_6e1c5e8e_1938586thrust24THRUST_300001_SM_1000_NS12placeholders2_5E,@object
	.size		_ZN41_INTERNAL_b9b3dd0e_4_k_cu_6e1c5e8e_1938586thrust24THRUST_300001_SM_1000_NS12placeholders2_5E,(_ZN41_INTERNAL_b9b3dd0e_4_k_cu_6e1c5e8e_1938584cuda3std3__45__cpo6rbeginE - _ZN41_INTERNAL_b9b3dd0e_4_k_cu_6e1c5e8e_1938586thrust24THRUST_300001_SM_1000_NS12placeholders2_5E)
_ZN41_INTERNAL_b9b3dd0e_4_k_cu_6e1c5e8e_1938586thrust24THRUST_300001_SM_1000_NS12placeholders2_5E:
	.zero		1
	.type		_ZN41_INTERNAL_b9b3dd0e_4_k_cu_6e1c5e8e_1938584cuda3std3__45__cpo6rbeginE,@object
	.size		_ZN41_INTERNAL_b9b3dd0e_4_k_cu_6e1c5e8e_1938584cuda3std3__45__cpo6rbeginE,(_ZN41_INTERNAL_b9b3dd0e_4_k_cu_6e1c5e8e_1938584cuda3std6ranges3__45__cpo7advanceE - _ZN41_INTERNAL_b9b3dd0e_4_k_cu_6e1c5e8e_1938584cuda3std3__45__cpo6rbeginE)
_ZN41_INTERNAL_b9b3dd0e_4_k_cu_6e1c5e8e_1938584cuda3std3__45__cpo6rbeginE:
	.zero		1
	.type		_ZN41_INTERNAL_b9b3dd0e_4_k_cu_6e1c5e8e_1938584cuda3std6ranges3__45__cpo7advanceE,@object
	.size		_ZN41_INTERNAL_b9b3dd0e_4_k_cu_6e1c5e8e_1938584cuda3std6ranges3__45__cpo7advanceE,(_ZN41_INTERNAL_b9b3dd0e_4_k_cu_6e1c5e8e_1938584cuda3std3__47nulloptE - _ZN41_INTERNAL_b9b3dd0e_4_k_cu_6e1c5e8e_1938584cuda3std6ranges3__45__cpo7advanceE)
_ZN41_INTERNAL_b9b3dd0e_4_k_cu_6e1c5e8e_1938584cuda3std6ranges3__45__cpo7advanceE:
	.zero		1
	.type		_ZN41_INTERNAL_b9b3dd0e_4_k_cu_6e1c5e8e_1938584cuda3std3__47nulloptE,@object
	.size		_ZN41_INTERNAL_b9b3dd0e_4_k_cu_6e1c5e8e_1938584cuda3std3__47nulloptE,(_ZN41_INTERNAL_b9b3dd0e_4_k_cu_6e1c5e8e_1938584cuda3std6ranges3__45__cpo8distanceE - _ZN41_INTERNAL_b9b3dd0e_4_k_cu_6e1c5e8e_1938584cuda3std3__47nulloptE)
_ZN41_INTERNAL_b9b3dd0e_4_k_cu_6e1c5e8e_1938584cuda3std3__47nulloptE:
	.zero		1
	.type		_ZN41_INTERNAL_b9b3dd0e_4_k_cu_6e1c5e8e_1938584cuda3std6ranges3__45__cpo8distanceE,@object
	.size		_ZN41_INTERNAL_b9b3dd0e_4_k_cu_6e1c5e8e_1938584cuda3std6ranges3__45__cpo8distanceE,(_ZN41_INTERNAL_b9b3dd0e_4_k_cu_6e1c5e8e_1938586thrust24THRUST_300001_SM_1000_NS12placeholders3_10E - _ZN41_INTERNAL_b9b3dd0e_4_k_cu_6e1c5e8e_1938584cuda3std6ranges3__45__cpo8distanceE)
_ZN41_INTERNAL_b9b3dd0e_4_k_cu_6e1c5e8e_1938584cuda3std6ranges3__45__cpo8distanceE:
	.zero		1
	.type		_ZN41_INTERNAL_b9b3dd0e_4_k_cu_6e1c5e8e_1938586thrust24THRUST_300001_SM_1000_NS12placeholders3_10E,@object
	.size		_ZN41_INTERNAL_b9b3dd0e_4_k_cu_6e1c5e8e_1938586thrust24THRUST_300001_SM_1000_NS12placeholders3_10E,(_ZN41_INTERNAL_b9b3dd0e_4_k_cu_6e1c5e8e_1938584cuda3std3__419piecewise_constructE - _ZN41_INTERNAL_b9b3dd0e_4_k_cu_6e1c5e8e_1938586thrust24THRUST_300001_SM_1000_NS12placeholders3_10E)
_ZN41_INTERNAL_b9b3dd0e_4_k_cu_6e1c5e8e_1938586thrust24THRUST_300001_SM_1000_NS12placeholders3_10E:
	.zero		1
	.type		_ZN41_INTERNAL_b9b3dd0e_4_k_cu_6e1c5e8e_1938584cuda3std3__419piecewise_constructE,@object
	.size		_ZN41_INTERNAL_b9b3dd0e_4_k_cu_6e1c5e8e_1938584cuda3std3__419piecewise_constructE,(_ZN41_INTERNAL_b9b3dd0e_4_k_cu_6e1c5e8e_1938584cuda3std6ranges3__45__cpo5cdataE - _ZN41_INTERNAL_b9b3dd0e_4_k_cu_6e1c5e8e_1938584cuda3std3__419piecewise_constructE)
_ZN41_INTERNAL_b9b3dd0e_4_k_cu_6e1c5e8e_1938584cuda3std3__419piecewise_constructE:
	.zero		1
	.type		_ZN41_INTERNAL_b9b3dd0e_4_k_cu_6e1c5e8e_1938584cuda3std6ranges3__45__cpo5cdataE,@object
	.size		_ZN41_INTERNAL_b9b3dd0e_4_k_cu_6e1c5e8e_1938584cuda3std6ranges3__45__cpo5cdataE,(_ZN41_INTERNAL_b9b3dd0e_4_k_cu_6e1c5e8e_1938586thrust24THRUST_300001_SM_1000_NS12placeholders2_2E - _ZN41_INTERNAL_b9b3dd0e_4_k_cu_6e1c5e8e_1938584cuda3std6ranges3__45__cpo5cdataE)
_ZN41_INTERNAL_b9b3dd0e_4_k_cu_6e1c5e8e_1938584cuda3std6ranges3__45__cpo5cdataE:
	.zero		1
	.type		_ZN41_INTERNAL_b9b3dd0e_4_k_cu_6e1c5e8e_1938586thrust24THRUST_300001_SM_1000_NS12placeholders2_2E,@object
	.size		_ZN41_INTERNAL_b9b3dd0e_4_k_cu_6e1c5e8e_1938586thrust24THRUST_300001_SM_1000_NS12placeholders2_2E,(_ZN41_INTERNAL_b9b3dd0e_4_k_cu_6e1c5e8e_1938584cuda3std3__45__cpo3endE - _ZN41_INTERNAL_b9b3dd0e_4_k_cu_6e1c5e8e_1938586thrust24THRUST_300001_SM_1000_NS12placeholders2_2E)
_ZN41_INTERNAL_b9b3dd0e_4_k_cu_6e1c5e8e_1938586thrust24THRUST_300001_SM_1000_NS12placeholders2_2E:
	.zero		1
	.type		_ZN41_INTERNAL_b9b3dd0e_4_k_cu_6e1c5e8e_1938584cuda3std3__45__cpo3endE,@object
	.size		_ZN41_INTERNAL_b9b3dd0e_4_k_cu_6e1c5e8e_1938584cuda3std3__45__cpo3endE,(_ZN41_INTERNAL_b9b3dd0e_4_k_cu_6e1c5e8e_1938584cuda3std6ranges3__45__cpo3endE - _ZN41_INTERNAL_b9b3dd0e_4_k_cu_6e1c5e8e_1938584cuda3std3__45__cpo3endE)
_ZN41_INTERNAL_b9b3dd0e_4_k_cu_6e1c5e8e_1938584cuda3std3__45__cpo3endE:
	.zero		1
	.type		_ZN41_INTERNAL_b9b3dd0e_4_k_cu_6e1c5e8e_1938584cuda3std6ranges3__45__cpo3endE,@object
	.size		_ZN41_INTERNAL_b9b3dd0e_4_k_cu_6e1c5e8e_1938584cuda3std6ranges3__45__cpo3endE,(_ZN41_INTERNAL_b9b3dd0e_4_k_cu_6e1c5e8e_1938586thrust24THRUST_300001_SM_1000_NS12placeholders2_6E - _ZN41_INTERNAL_b9b3dd0e_4_k_cu_6e1c5e8e_1938584cuda3std6ranges3__45__cpo3endE)
_ZN41_INTERNAL_b9b3dd0e_4_k_cu_6e1c5e8e_1938584cuda3std6ranges3__45__cpo3endE:
	.zero		1
	.type		_ZN41_INTERNAL_b9b3dd0e_4_k_cu_6e1c5e8e_1938586thrust24THRUST_300001_SM_1000_NS12placeholders2_6E,@object
	.size		_ZN41_INTERNAL_b9b3dd0e_4_k_cu_6e1c5e8e_1938586thrust24THRUST_300001_SM_1000_NS12placeholders2_6E,(_ZN41_INTERNAL_b9b3dd0e_4_k_cu_6e1c5e8e_1938584cuda3std3__45__cpo4rendE - _ZN41_INTERNAL_b9b3dd0e_4_k_cu_6e1c5e8e_1938586thrust24THRUST_300001_SM_1000_NS12placeholders2_6E)
_ZN41_INTERNAL_b9b3dd0e_4_k_cu_6e1c5e8e_1938586thrust24THRUST_300001_SM_1000_NS12placeholders2_6E:
	.zero		1
	.type		_ZN41_INTERNAL_b9b3dd0e_4_k_cu_6e1c5e8e_1938584cuda3std3__45__cpo4rendE,@object
	.size		_ZN41_INTERNAL_b9b3dd0e_4_k_cu_6e1c5e8e_1938584cuda3std3__45__cpo4rendE,(_ZN41_INTERNAL_b9b3dd0e_4_k_cu_6e1c5e8e_1938584cuda3std6ranges3__45__cpo9iter_swapE - _ZN41_INTERNAL_b9b3dd0e_4_k_cu_6e1c5e8e_1938584cuda3std3__45__cpo4rendE)
_ZN41_INTERNAL_b9b3dd0e_4_k_cu_6e1c5e8e_1938584cuda3std3__45__cpo4rendE:
	.zero		1
	.type		_ZN41_INTERNAL_b9b3dd0e_4_k_cu_6e1c5e8e_1938584cuda3std6ranges3__45__cpo9iter_swapE,@object
	.size		_ZN41_INTERNAL_b9b3dd0e_4_k_cu_6e1c5e8e_1938584cuda3std6ranges3__45__cpo9iter_swapE,(_ZN41_INTERNAL_b9b3dd0e_4_k_cu_6e1c5e8e_1938584cuda3std3__48unexpectE - _ZN41_INTERNAL_b9b3dd0e_4_k_cu_6e1c5e8e_1938584cuda3std6ranges3__45__cpo9iter_swapE)
_ZN41_INTERNAL_b9b3dd0e_4_k_cu_6e1c5e8e_1938584cuda3std6ranges3__45__cpo9iter_swapE:
	.zero		1
	.type		_ZN41_INTERNAL_b9b3dd0e_4_k_cu_6e1c5e8e_1938584cuda3std3__48unexpectE,@object
	.size		_ZN41_INTERNAL_b9b3dd0e_4_k_cu_6e1c5e8e_1938584cuda3std3__48unexpectE,(_ZN41_INTERNAL_b9b3dd0e_4_k_cu_6e1c5e8e_1938586thrust24THRUST_300001_SM_1000_NS8cuda_cub3parE - _ZN41_INTERNAL_b9b3dd0e_4_k_cu_6e1c5e8e_1938584cuda3std3__48unexpectE)
_ZN41_INTERNAL_b9b3dd0e_4_k_cu_6e1c5e8e_1938584cuda3std3__48unexpectE:
	.zero		1
	.type		_ZN41_INTERNAL_b9b3dd0e_4_k_cu_6e1c5e8e_1938586thrust24THRUST_300001_SM_1000_NS8cuda_cub3parE,@object
	.size		_ZN41_INTERNAL_b9b3dd0e_4_k_cu_6e1c5e8e_1938586thrust24THRUST_300001_SM_1000_NS8cuda_cub3parE,(_ZN41_INTERNAL_b9b3dd0e_4_k_cu_6e1c5e8e_1938586thrust24THRUST_300001_SM_1000_NS12placeholders2_4E - _ZN41_INTERNAL_b9b3dd0e_4_k_cu_6e1c5e8e_1938586thrust24THRUST_300001_SM_1000_NS8cuda_cub3parE)
_ZN41_INTERNAL_b9b3dd0e_4_k_cu_6e1c5e8e_1938586thrust24THRUST_300001_SM_1000_NS8cuda_cub3parE:
	.zero		1
	.type		_ZN41_INTERNAL_b9b3dd0e_4_k_cu_6e1c5e8e_1938586thrust24THRUST_300001_SM_1000_NS12placeholders2_4E,@object
	.size		_ZN41_INTERNAL_b9b3dd0e_4_k_cu_6e1c5e8e_1938586thrust24THRUST_300001_SM_1000_NS12placeholders2_4E,(_ZN41_INTERNAL_b9b3dd0e_4_k_cu_6e1c5e8e_1938584cuda3std3__45__cpo4cendE - _ZN41_INTERNAL_b9b3dd0e_4_k_cu_6e1c5e8e_1938586thrust24THRUST_300001_SM_1000_NS12placeholders2_4E)
_ZN41_INTERNAL_b9b3dd0e_4_k_cu_6e1c5e8e_1938586thrust24THRUST_300001_SM_1000_NS12placeholders2_4E:
	.zero		1
	.type		_ZN41_INTERNAL_b9b3dd0e_4_k_cu_6e1c5e8e_1938584cuda3std3__45__cpo4cendE,@object
	.size		_ZN41_INTERNAL_b9b3dd0e_4_k_cu_6e1c5e8e_1938584cuda3std3__45__cpo4cendE,(_ZN41_INTERNAL_b9b3dd0e_4_k_cu_6e1c5e8e_1938584cuda3std6ranges3__45__cpo4cendE - _ZN41_INTERNAL_b9b3dd0e_4_k_cu_6e1c5e8e_1938584cuda3std3__45__cpo4cendE)
_ZN41_INTERNAL_b9b3dd0e_4_k_cu_6e1c5e8e_1938584cuda3std3__45__cpo4cendE:
	.zero		1
	.type		_ZN41_INTERNAL_b9b3dd0e_4_k_cu_6e1c5e8e_1938584cuda3std6ranges3__45__cpo4cendE,@object
	.size		_ZN41_INTERNAL_b9b3dd0e_4_k_cu_6e1c5e8e_1938584cuda3std6ranges3__45__cpo4cendE,(_ZN41_INTERNAL_b9b3dd0e_4_k_cu_6e1c5e8e_1938584cuda3std3__420unreachable_sentinelE - _ZN41_INTERNAL_b9b3dd0e_4_k_cu_6e1c5e8e_1938584cuda3std6ranges3__45__cpo4cendE)
_ZN41_INTERNAL_b9b3dd0e_4_k_cu_6e1c5e8e_1938584cuda3std6ranges3__45__cpo4cendE:
	.zero		1
	.type		_ZN41_INTERNAL_b9b3dd0e_4_k_cu_6e1c5e8e_1938584cuda3std3__420unreachable_sentinelE,@object
	.size		_ZN41_INTERNAL_b9b3dd0e_4_k_cu_6e1c5e8e_1938584cuda3std3__420unreachable_sentinelE,(_ZN41_INTERNAL_b9b3dd0e_4_k_cu_6e1c5e8e_1938584cuda3std6ranges3__45__cpo5ssizeE - _ZN41_INTERNAL_b9b3dd0e_4_k_cu_6e1c5e8e_1938584cuda3std3__420unreachable_sentinelE)
_ZN41_INTERNAL_b9b3dd0e_4_k_cu_6e1c5e8e_1938584cuda3std3__420unreachable_sentinelE:
	.zero		1
	.type		_ZN41_INTERNAL_b9b3dd0e_4_k_cu_6e1c5e8e_1938584cuda3std6ranges3__45__cpo5ssizeE,@object
	.size		_ZN41_INTERNAL_b9b3dd0e_4_k_cu_6e1c5e8e_1938584cuda3std6ranges3__45__cpo5ssizeE,(_ZN41_INTERNAL_b9b3dd0e_4_k_cu_6e1c5e8e_1938586thrust24THRUST_300001_SM_1000_NS12placeholders2_8E - _ZN41_INTERNAL_b9b3dd0e_4_k_cu_6e1c5e8e_1938584cuda3std6ranges3__45__cpo5ssizeE)
_ZN41_INTERNAL_b9b3dd0e_4_k_cu_6e1c5e8e_1938584cuda3std6ranges3__45__cpo5ssizeE:
	.zero		1
	.type		_ZN41_INTERNAL_b9b3dd0e_4_k_cu_6e1c5e8e_1938586thrust24THRUST_300001_SM_1000_NS12placeholders2_8E,@object
	.size		_ZN41_INTERNAL_b9b3dd0e_4_k_cu_6e1c5e8e_1938586thrust24THRUST_300001_SM_1000_NS12placeholders2_8E,(_ZN41_INTERNAL_b9b3dd0e_4_k_cu_6e1c5e8e_1938584cuda3std3__45__cpo5crendE - _ZN41_INTERNAL_b9b3dd0e_4_k_cu_6e1c5e8e_1938586thrust24THRUST_300001_SM_1000_NS12placeholders2_8E)
_ZN41_INTERNAL_b9b3dd0e_4_k_cu_6e1c5e8e_1938586thrust24THRUST_300001_SM_1000_NS12placeholders2_8E:
	.zero		1
	.type		_ZN41_INTERNAL_b9b3dd0e_4_k_cu_6e1c5e8e_1938584cuda3std3__45__cpo5crendE,@object
	.size		_ZN41_INTERNAL_b9b3dd0e_4_k_cu_6e1c5e8e_1938584cuda3std3__45__cpo5crendE,(_ZN41_INTERNAL_b9b3dd0e_4_k_cu_6e1c5e8e_1938584cuda3std6ranges3__45__cpo4prevE - _ZN41_INTERNAL_b9b3dd0e_4_k_cu_6e1c5e8e_1938584cuda3std3__45__cpo5crendE)
_ZN41_INTERNAL_b9b3dd0e_4_k_cu_6e1c5e8e_1938584cuda3std3__45__cpo5crendE:
	.zero		1
	.type		_ZN41_INTERNAL_b9b3dd0e_4_k_cu_6e1c5e8e_1938584cuda3std6ranges3__45__cpo4prevE,@object
	.size		_ZN41_INTERNAL_b9b3dd0e_4_k_cu_6e1c5e8e_1938584cuda3std6ranges3__45__cpo4prevE,(_ZN41_INTERNAL_b9b3dd0e_4_k_cu_6e1c5e8e_1938584cuda3std6ranges3__45__cpo9iter_moveE - _ZN41_INTERNAL_b9b3dd0e_4_k_cu_6e1c5e8e_1938584cuda3std6ranges3__45__cpo4prevE)
_ZN41_INTERNAL_b9b3dd0e_4_k_cu_6e1c5e8e_1938584cuda3std6ranges3__45__cpo4prevE:
	.zero		1
	.type		_ZN41_INTERNAL_b9b3dd0e_4_k_cu_6e1c5e8e_1938584cuda3std6ranges3__45__cpo9iter_moveE,@object
	.size		_ZN41_INTERNAL_b9b3dd0e_4_k_cu_6e1c5e8e_1938584cuda3std6ranges3__45__cpo9iter_moveE,(_ZN41_INTERNAL_b9b3dd0e_4_k_cu_6e1c5e8e_1938586thrust24THRUST_300001_SM_1000_NS6system6detail10sequential3seqE - _ZN41_INTERNAL_b9b3dd0e_4_k_cu_6e1c5e8e_1938584cuda3std6ranges3__45__cpo9iter_moveE)
_ZN41_INTERNAL_b9b3dd0e_4_k_cu_6e1c5e8e_1938584cuda3std6ranges3__45__cpo9iter_moveE:
	.zero		1
	.type		_ZN41_INTERNAL_b9b3dd0e_4_k_cu_6e1c5e8e_1938586thrust24THRUST_300001_SM_1000_NS6system6detail10sequential3seqE,@object
	.size		_ZN41_INTERNAL_b9b3dd0e_4_k_cu_6e1c5e8e_1938586thrust24THRUST_300001_SM_1000_NS6system6detail10sequential3seqE,(.L_31 - _ZN41_INTERNAL_b9b3dd0e_4_k_cu_6e1c5e8e_1938586thrust24THRUST_300001_SM_1000_NS6system6detail10sequential3seqE)
_ZN41_INTERNAL_b9b3dd0e_4_k_cu_6e1c5e8e_1938586thrust24THRUST_300001_SM_1000_NS6system6detail10sequential3seqE:
	.zero		1
.L_31:


//--------------------- .nv.constant0._ZN3cub18CUB_300001_SM_10006detail11EmptyKernelIvEEvv --------------------------
	.section	.nv.constant0._ZN3cub18CUB_300001_SM_10006detail11EmptyKernelIvEEvv,"a",@progbits
	.sectionflags	@""
	.align	4
.nv.constant0._ZN3cub18CUB_300001_SM_10006detail11EmptyKernelIvEEvv:
	.zero		896


//--------------------- SYMBOLS --------------------------

	.type		.nv.reservedSmem.offset0,@object
	.size		.nv.reservedSmem.offset0,0x4
